//
// Generated by NVIDIA NVVM Compiler
//
// Compiler Build ID: CL-36424714
// Cuda compilation tools, release 13.0, V13.0.88
// Based on NVVM 20.0.0
//

.version 9.0
.target sm_100
.address_size 64

	// .globl	_ZN3cub18CUB_300001_SM_10006detail11EmptyKernelIvEEvv
.global .align 1 .b8 _ZN39_INTERNAL_bb228c60_4_k_cu_ddd78730_29364cuda3std3__45__cpo5beginE[1];
.global .align 1 .b8 _ZN39_INTERNAL_bb228c60_4_k_cu_ddd78730_29364cuda3std3__45__cpo3endE[1];
.global .align 1 .b8 _ZN39_INTERNAL_bb228c60_4_k_cu_ddd78730_29364cuda3std3__45__cpo6cbeginE[1];
.global .align 1 .b8 _ZN39_INTERNAL_bb228c60_4_k_cu_ddd78730_29364cuda3std3__45__cpo4cendE[1];
.global .align 1 .b8 _ZN39_INTERNAL_bb228c60_4_k_cu_ddd78730_29364cuda3std3__45__cpo6rbeginE[1];
.global .align 1 .b8 _ZN39_INTERNAL_bb228c60_4_k_cu_ddd78730_29364cuda3std3__45__cpo4rendE[1];
.global .align 1 .b8 _ZN39_INTERNAL_bb228c60_4_k_cu_ddd78730_29364cuda3std3__45__cpo7crbeginE[1];
.global .align 1 .b8 _ZN39_INTERNAL_bb228c60_4_k_cu_ddd78730_29364cuda3std3__45__cpo5crendE[1];
.global .align 1 .b8 _ZN39_INTERNAL_bb228c60_4_k_cu_ddd78730_29364cuda3std3__441_GLOBAL__N__bb228c60_4_k_cu_ddd78730_29366ignoreE[1];
.global .align 1 .b8 _ZN39_INTERNAL_bb228c60_4_k_cu_ddd78730_29364cuda3std3__419piecewise_constructE[1];
.global .align 1 .b8 _ZN39_INTERNAL_bb228c60_4_k_cu_ddd78730_29364cuda3std3__48in_placeE[1];
.global .align 1 .b8 _ZN39_INTERNAL_bb228c60_4_k_cu_ddd78730_29364cuda3std3__420unreachable_sentinelE[1];
.global .align 1 .b8 _ZN39_INTERNAL_bb228c60_4_k_cu_ddd78730_29364cuda3std3__47nulloptE[1];
.global .align 1 .b8 _ZN39_INTERNAL_bb228c60_4_k_cu_ddd78730_29364cuda3std3__48unexpectE[1];
.global .align 1 .b8 _ZN39_INTERNAL_bb228c60_4_k_cu_ddd78730_29364cuda3std6ranges3__45__cpo4swapE[1];
.global .align 1 .b8 _ZN39_INTERNAL_bb228c60_4_k_cu_ddd78730_29364cuda3std6ranges3__45__cpo9iter_moveE[1];
.global .align 1 .b8 _ZN39_INTERNAL_bb228c60_4_k_cu_ddd78730_29364cuda3std6ranges3__45__cpo5beginE[1];
.global .align 1 .b8 _ZN39_INTERNAL_bb228c60_4_k_cu_ddd78730_29364cuda3std6ranges3__45__cpo3endE[1];
.global .align 1 .b8 _ZN39_INTERNAL_bb228c60_4_k_cu_ddd78730_29364cuda3std6ranges3__45__cpo6cbeginE[1];
.global .align 1 .b8 _ZN39_INTERNAL_bb228c60_4_k_cu_ddd78730_29364cuda3std6ranges3__45__cpo4cendE[1];
.global .align 1 .b8 _ZN39_INTERNAL_bb228c60_4_k_cu_ddd78730_29364cuda3std6ranges3__45__cpo7advanceE[1];
.global .align 1 .b8 _ZN39_INTERNAL_bb228c60_4_k_cu_ddd78730_29364cuda3std6ranges3__45__cpo9iter_swapE[1];
.global .align 1 .b8 _ZN39_INTERNAL_bb228c60_4_k_cu_ddd78730_29364cuda3std6ranges3__45__cpo4nextE[1];
.global .align 1 .b8 _ZN39_INTERNAL_bb228c60_4_k_cu_ddd78730_29364cuda3std6ranges3__45__cpo4prevE[1];
.global .align 1 .b8 _ZN39_INTERNAL_bb228c60_4_k_cu_ddd78730_29364cuda3std6ranges3__45__cpo4dataE[1];
.global .align 1 .b8 _ZN39_INTERNAL_bb228c60_4_k_cu_ddd78730_29364cuda3std6ranges3__45__cpo5cdataE[1];
.global .align 1 .b8 _ZN39_INTERNAL_bb228c60_4_k_cu_ddd78730_29364cuda3std6ranges3__45__cpo4sizeE[1];
.global .align 1 .b8 _ZN39_INTERNAL_bb228c60_4_k_cu_ddd78730_29364cuda3std6ranges3__45__cpo5ssizeE[1];
.global .align 1 .b8 _ZN39_INTERNAL_bb228c60_4_k_cu_ddd78730_29364cuda3std6ranges3__45__cpo8distanceE[1];
.global .align 1 .b8 _ZN39_INTERNAL_bb228c60_4_k_cu_ddd78730_29366thrust24THRUST_300001_SM_1000_NS8cuda_cub3parE[1];
.global .align 1 .b8 _ZN39_INTERNAL_bb228c60_4_k_cu_ddd78730_29366thrust24THRUST_300001_SM_1000_NS8cuda_cub10par_nosyncE[1];
.global .align 1 .b8 _ZN39_INTERNAL_bb228c60_4_k_cu_ddd78730_29366thrust24THRUST_300001_SM_1000_NS6system6detail10sequential3seqE[1];
.global .align 1 .b8 _ZN39_INTERNAL_bb228c60_4_k_cu_ddd78730_29366thrust24THRUST_300001_SM_1000_NS12placeholders2_1E[1];
.global .align 1 .b8 _ZN39_INTERNAL_bb228c60_4_k_cu_ddd78730_29366thrust24THRUST_300001_SM_1000_NS12placeholders2_2E[1];
.global .align 1 .b8 _ZN39_INTERNAL_bb228c60_4_k_cu_ddd78730_29366thrust24THRUST_300001_SM_1000_NS12placeholders2_3E[1];
.global .align 1 .b8 _ZN39_INTERNAL_bb228c60_4_k_cu_ddd78730_29366thrust24THRUST_300001_SM_1000_NS12placeholders2_4E[1];
.global .align 1 .b8 _ZN39_INTERNAL_bb228c60_4_k_cu_ddd78730_29366thrust24THRUST_300001_SM_1000_NS12placeholders2_5E[1];
.global .align 1 .b8 _ZN39_INTERNAL_bb228c60_4_k_cu_ddd78730_29366thrust24THRUST_300001_SM_1000_NS12placeholders2_6E[1];
.global .align 1 .b8 _ZN39_INTERNAL_bb228c60_4_k_cu_ddd78730_29366thrust24THRUST_300001_SM_1000_NS12placeholders2_7E[1];
.global .align 1 .b8 _ZN39_INTERNAL_bb228c60_4_k_cu_ddd78730_29366thrust24THRUST_300001_SM_1000_NS12placeholders2_8E[1];
.global .align 1 .b8 _ZN39_INTERNAL_bb228c60_4_k_cu_ddd78730_29366thrust24THRUST_300001_SM_1000_NS12placeholders2_9E[1];
.global .align 1 .b8 _ZN39_INTERNAL_bb228c60_4_k_cu_ddd78730_29366thrust24THRUST_300001_SM_1000_NS12placeholders3_10E[1];
.global .align 1 .b8 _ZN39_INTERNAL_bb228c60_4_k_cu_ddd78730_29366thrust24THRUST_300001_SM_1000_NS3seqE[1];

.visible .entry _ZN3cub18CUB_300001_SM_10006detail11EmptyKernelIvEEvv()
{


	ret;

}


// ===== COMPILED SASS (sm_100) =====

	.target	sm_100

	.elftype	@"ET_EXEC"


//--------------------- .note.nv.tkinfo           --------------------------
	.section	.note.nv.tkinfo,"",@"SHT_NOTE"
	.sectionflags	@"SHF_NOTE_NV_TKINFO"
	.tkinfo
        /*0018*/ 	.word	0x00000002
        /*0030*/ 	.string	""
        /*0030*/ 	.string	"ptxas"
        /*0030*/ 	.string	"Cuda compilation tools, release 13.0, V13.0.88"
        /*0030*/ 	.string	"Build cuda_13.0.r13.0/compiler.36424714_0"
        /*0030*/ 	.string	"-arch sm_100 -m 64 "



//--------------------- .note.nv.cuinfo           --------------------------
	.section	.note.nv.cuinfo,"",@"SHT_NOTE"
	.sectionflags	@"SHF_NOTE_NV_CUINFO"
        /*0018*/ 	.short	0x0002
        /*001a*/ 	.short	0x0064
        /*001c*/ 	.short	0x0082
	.zero		2


//--------------------- .nv.info                  --------------------------
	.section	.nv.info,"",@"SHT_CUDA_INFO"
	.align	4


	//----- nvinfo : EIATTR_REGCOUNT
	.align		4
        /*0000*/ 	.byte	0x04, 0x2f
        /*0002*/ 	.short	(.L_44 - .L_43)
	.align		4
.L_43:
        /*0004*/ 	.word	index@(_ZN3cub18CUB_300001_SM_10006detail11EmptyKernelIvEEvv)
        /*0008*/ 	.word	0x00000004


	//----- nvinfo : EIATTR_FRAME_SIZE
	.align		4
.L_44:
        /*000c*/ 	.byte	0x04, 0x11
        /*000e*/ 	.short	(.L_46 - .L_45)
	.align		4
.L_45:
        /*0010*/ 	.word	index@(_ZN3cub18CUB_300001_SM_10006detail11EmptyKernelIvEEvv)
        /*0014*/ 	.word	0x00000000


	//----- nvinfo : EIATTR_MIN_STACK_SIZE
	.align		4
.L_46:
        /*0018*/ 	.byte	0x04, 0x12
        /*001a*/ 	.short	(.L_48 - .L_47)
	.align		4
.L_47:
        /*001c*/ 	.word	index@(_ZN3cub18CUB_300001_SM_10006detail11EmptyKernelIvEEvv)
        /*0020*/ 	.word	0x00000000
.L_48:


//--------------------- .nv.compat                --------------------------
	.section	.nv.compat,"",@"SHT_CUDA_COMPAT_INFO"
	.align	4
        /*0000*/ 	.byte	0x02, 0x09, 0x00, 0x00, 0x02, 0x02, 0x01, 0x00, 0x02, 0x05, 0x05, 0x00, 0x03, 0x07, 0x01, 0x01
        /*0010*/ 	.byte	0x02, 0x03, 0x00, 0x00, 0x02, 0x06, 0x01, 0x00, 0x04, 0x0b, 0x08, 0x00, 0x09, 0x00, 0x00, 0x00
        /*0020*/ 	.byte	0x00, 0x00, 0x00, 0x00


//--------------------- .nv.info._ZN3cub18CUB_300001_SM_10006detail11EmptyKernelIvEEvv --------------------------
	.section	.nv.info._ZN3cub18CUB_300001_SM_10006detail11EmptyKernelIvEEvv,"",@"SHT_CUDA_INFO"
	.sectionflags	@""
	.align	4


	//----- nvinfo : EIATTR_CUDA_API_VERSION
	.align		4
        /*0000*/ 	.byte	0x04, 0x37
        /*0002*/ 	.short	(.L_50 - .L_49)
.L_49:
        /*0004*/ 	.word	0x00000082


	//----- nvinfo : EIATTR_SPARSE_MMA_MASK
	.align		4
.L_50:
        /*0008*/ 	.byte	0x03, 0x50
        /*000a*/ 	.short	0x0000


	//----- nvinfo : EIATTR_MAXREG_COUNT
	.align		4
        /*000c*/ 	.byte	0x03, 0x1b
        /*000e*/ 	.short	0x00ff


	//----- nvinfo : EIATTR_MERCURY_ISA_VERSION
	.align		4
        /*0010*/ 	.byte	0x03, 0x5f
        /*0012*/ 	.short	0x0101


	//----- nvinfo : EIATTR_VRC_CTA_INIT_COUNT
	.align		4
        /*0014*/ 	.byte	0x02, 0x4a
	.zero		1
	.zero		1


	//----- nvinfo : EIATTR_EXIT_INSTR_OFFSETS
	.align		4
        /*0018*/ 	.byte	0x04, 0x1c
        /*001a*/ 	.short	(.L_52 - .L_51)


	//   ....[0]....
.L_51:
        /*001c*/ 	.word	0x00000010


	//----- nvinfo : EIATTR_SW_WAR
	.align		4
.L_52:
        /*0020*/ 	.byte	0x04, 0x36
        /*0022*/ 	.short	(.L_54 - .L_53)
.L_53:
        /*0024*/ 	.word	0x00000008
.L_54:


//--------------------- .nv.callgraph             --------------------------
	.section	.nv.callgraph,"",@"SHT_CUDA_CALLGRAPH"
	.align	4
	.sectionentsize	8
	.align		4
        /*0000*/ 	.word	0x00000000
	.align		4
        /*0004*/ 	.word	0xffffffff
	.align		4
        /*0008*/ 	.word	0x00000000
	.align		4
        /*000c*/ 	.word	0xfffffffe
	.align		4
        /*0010*/ 	.word	0x00000000
	.align		4
        /*0014*/ 	.word	0xfffffffd
	.align		4
        /*0018*/ 	.word	0x00000000
	.align		4
        /*001c*/ 	.word	0xfffffffc


//--------------------- .nv.constant4             --------------------------
	.section	.nv.constant4,"a",@progbits
	.align	8
	.align		8
.nv.constant4:
        /*0000*/ 	.dword	_ZN39_INTERNAL_bb228c60_4_k_cu_ddd78730_29584cuda3std3__45__cpo5beginE
	.align		8
        /*0008*/ 	.dword	_ZN39_INTERNAL_bb228c60_4_k_cu_ddd78730_29584cuda3std3__45__cpo3endE
	.align		8
        /*0010*/ 	.dword	_ZN39_INTERNAL_bb228c60_4_k_cu_ddd78730_29584cuda3std3__45__cpo6cbeginE
	.align		8
        /*0018*/ 	.dword	_ZN39_INTERNAL_bb228c60_4_k_cu_ddd78730_29584cuda3std3__45__cpo4cendE
	.align		8
        /*0020*/ 	.dword	_ZN39_INTERNAL_bb228c60_4_k_cu_ddd78730_29584cuda3std3__45__cpo6rbeginE
	.align		8
        /*0028*/ 	.dword	_ZN39_INTERNAL_bb228c60_4_k_cu_ddd78730_29584cuda3std3__45__cpo4rendE
	.align		8
        /*0030*/ 	.dword	_ZN39_INTERNAL_bb228c60_4_k_cu_ddd78730_29584cuda3std3__45__cpo7crbeginE
	.align		8
        /*0038*/ 	.dword	_ZN39_INTERNAL_bb228c60_4_k_cu_ddd78730_29584cuda3std3__45__cpo5crendE
	.align		8
        /*0040*/ 	.dword	_ZN39_INTERNAL_bb228c60_4_k_cu_ddd78730_29584cuda3std3__441_GLOBAL__N__bb228c60_4_k_cu_ddd78730_29586ignoreE
	.align		8
        /*0048*/ 	.dword	_ZN39_INTERNAL_bb228c60_4_k_cu_ddd78730_29584cuda3std3__419piecewise_constructE
	.align		8
        /*0050*/ 	.dword	_ZN39_INTERNAL_bb228c60_4_k_cu_ddd78730_29584cuda3std3__48in_placeE
	.align		8
        /*0058*/ 	.dword	_ZN39_INTERNAL_bb228c60_4_k_cu_ddd78730_29584cuda3std3__420unreachable_sentinelE
	.align		8
        /*0060*/ 	.dword	_ZN39_INTERNAL_bb228c60_4_k_cu_ddd78730_29584cuda3std3__47nulloptE
	.align		8
        /*0068*/ 	.dword	_ZN39_INTERNAL_bb228c60_4_k_cu_ddd78730_29584cuda3std3__48unexpectE
	.align		8
        /*0070*/ 	.dword	_ZN39_INTERNAL_bb228c60_4_k_cu_ddd78730_29584cuda3std6ranges3__45__cpo4swapE
	.align		8
        /*0078*/ 	.dword	_ZN39_INTERNAL_bb228c60_4_k_cu_ddd78730_29584cuda3std6ranges3__45__cpo9iter_moveE
	.align		8
        /*0080*/ 	.dword	_ZN39_INTERNAL_bb228c60_4_k_cu_ddd78730_29584cuda3std6ranges3__45__cpo5beginE
	.align		8
        /*0088*/ 	.dword	_ZN39_INTERNAL_bb228c60_4_k_cu_ddd78730_29584cuda3std6ranges3__45__cpo3endE
	.align		8
        /*0090*/ 	.dword	_ZN39_INTERNAL_bb228c60_4_k_cu_ddd78730_29584cuda3std6ranges3__45__cpo6cbeginE
	.align		8
        /*0098*/ 	.dword	_ZN39_INTERNAL_bb228c60_4_k_cu_ddd78730_29584cuda3std6ranges3__45__cpo4cendE
	.align		8
        /*00a0*/ 	.dword	_ZN39_INTERNAL_bb228c60_4_k_cu_ddd78730_29584cuda3std6ranges3__45__cpo7advanceE
	.align		8
        /*00a8*/ 	.dword	_ZN39_INTERNAL_bb228c60_4_k_cu_ddd78730_29584cuda3std6ranges3__45__cpo9iter_swapE
	.align		8
        /*00b0*/ 	.dword	_ZN39_INTERNAL_bb228c60_4_k_cu_ddd78730_29584cuda3std6ranges3__45__cpo4nextE
	.align		8
        /*00b8*/ 	.dword	_ZN39_INTERNAL_bb228c60_4_k_cu_ddd78730_29584cuda3std6ranges3__45__cpo4prevE
	.align		8
        /*00c0*/ 	.dword	_ZN39_INTERNAL_bb228c60_4_k_cu_ddd78730_29584cuda3std6ranges3__45__cpo4dataE
	.align		8
        /*00c8*/ 	.dword	_ZN39_INTERNAL_bb228c60_4_k_cu_ddd78730_29584cuda3std6ranges3__45__cpo5cdataE
	.align		8
        /*00d0*/ 	.dword	_ZN39_INTERNAL_bb228c60_4_k_cu_ddd78730_29584cuda3std6ranges3__45__cpo4sizeE
	.align		8
        /*00d8*/ 	.dword	_ZN39_INTERNAL_bb228c60_4_k_cu_ddd78730_29584cuda3std6ranges3__45__cpo5ssizeE
	.align		8
        /*00e0*/ 	.dword	_ZN39_INTERNAL_bb228c60_4_k_cu_ddd78730_29584cuda3std6ranges3__45__cpo8distanceE
	.align		8
        /*00e8*/ 	.dword	_ZN39_INTERNAL_bb228c60_4_k_cu_ddd78730_29586thrust24THRUST_300001_SM_1000_NS8cuda_cub3parE
	.align		8
        /*00f0*/ 	.dword	_ZN39_INTERNAL_bb228c60_4_k_cu_ddd78730_29586thrust24THRUST_300001_SM_1000_NS8cuda_cub10par_nosyncE
	.align		8
        /*00f8*/ 	.dword	_ZN39_INTERNAL_bb228c60_4_k_cu_ddd78730_29586thrust24THRUST_300001_SM_1000_NS6system6detail10sequential3seqE
	.align		8
        /*0100*/ 	.dword	_ZN39_INTERNAL_bb228c60_4_k_cu_ddd78730_29586thrust24THRUST_300001_SM_1000_NS12placeholders2_1E
	.align		8
        /*0108*/ 	.dword	_ZN39_INTERNAL_bb228c60_4_k_cu_ddd78730_29586thrust24THRUST_300001_SM_1000_NS12placeholders2_2E
	.align		8
        /*0110*/ 	.dword	_ZN39_INTERNAL_bb228c60_4_k_cu_ddd78730_29586thrust24THRUST_300001_SM_1000_NS12placeholders2_3E
	.align		8
        /*0118*/ 	.dword	_ZN39_INTERNAL_bb228c60_4_k_cu_ddd78730_29586thrust24THRUST_300001_SM_1000_NS12placeholders2_4E
	.align		8
        /*0120*/ 	.dword	_ZN39_INTERNAL_bb228c60_4_k_cu_ddd78730_29586thrust24THRUST_300001_SM_1000_NS12placeholders2_5E
	.align		8
        /*0128*/ 	.dword	_ZN39_INTERNAL_bb228c60_4_k_cu_ddd78730_29586thrust24THRUST_300001_SM_1000_NS12placeholders2_6E
	.align		8
        /*0130*/ 	.dword	_ZN39_INTERNAL_bb228c60_4_k_cu_ddd78730_29586thrust24THRUST_300001_SM_1000_NS12placeholders2_7E
	.align		8
        /*0138*/ 	.dword	_ZN39_INTERNAL_bb228c60_4_k_cu_ddd78730_29586thrust24THRUST_300001_SM_1000_NS12placeholders2_8E
	.align		8
        /*0140*/ 	.dword	_ZN39_INTERNAL_bb228c60_4_k_cu_ddd78730_29586thrust24THRUST_300001_SM_1000_NS12placeholders2_9E
	.align		8
        /*0148*/ 	.dword	_ZN39_INTERNAL_bb228c60_4_k_cu_ddd78730_29586thrust24THRUST_300001_SM_1000_NS12placeholders3_10E
	.align		8
        /*0150*/ 	.dword	_ZN39_INTERNAL_bb228c60_4_k_cu_ddd78730_29586thrust24THRUST_300001_SM_1000_NS3seqE


//--------------------- .text._ZN3cub18CUB_300001_SM_10006detail11EmptyKernelIvEEvv --------------------------
	.section	.text._ZN3cub18CUB_300001_SM_10006detail11EmptyKernelIvEEvv,"ax",@progbits
	.align	128
        .global         _ZN3cub18CUB_300001_SM_10006detail11EmptyKernelIvEEvv
        .type           _ZN3cub18CUB_300001_SM_10006detail11EmptyKernelIvEEvv,@function
        .size           _ZN3cub18CUB_300001_SM_10006detail11EmptyKernelIvEEvv,(.L_x_1 - _ZN3cub18CUB_300001_SM_10006detail11EmptyKernelIvEEvv)
        .other          _ZN3cub18CUB_300001_SM_10006detail11EmptyKernelIvEEvv,@"STO_CUDA_ENTRY STV_DEFAULT"
_ZN3cub18CUB_300001_SM_10006detail11EmptyKernelIvEEvv:
.text._ZN3cub18CUB_300001_SM_10006detail11EmptyKernelIvEEvv:
[----:B------:R-:W-:Y:S01]  /*0000*/  LDC R1, c[0x0][0x37c] ;  /* 0x0000df00ff017b82 */ /* 0x000fe20000000800 */
[----:B------:R-:W-:Y:S05]  /*0010*/  EXIT ;  /* 0x000000000000794d */ /* 0x000fea0003800000 */
.L_x_0:
[----:B------:R-:W-:-:S00]  /*0020*/  BRA `(.L_x_0) ;  /* 0xfffffffc00fc7947 */ /* 0x000fc0000383ffff */
[----:B------:R-:W-:-:S00]  /*0030*/  NOP ;  /* 0x0000000000007918 */ /* 0x000fc00000000000 */
        /* <DEDUP_REMOVED lines=12> */
.L_x_1:


//--------------------- .nv.shared.reserved.0     --------------------------
	.section	.nv.shared.reserved.0,"aw",@nobits
	.weak		__nv_reservedSMEM_offset_0_alias
	.size		__nv_reservedSMEM_offset_0_alias, 0, 64
	.other		__nv_reservedSMEM_offset_0_alias,@"STO_CUDA_RESERVED_SHARED STV_DEFAULT"
__nv_reservedSMEM_offset_0_alias:
	.zero		0
	.zero		64


//--------------------- .nv.global                --------------------------
	.section	.nv.global,"aw",@nobits
.nv.global:
	.type		_ZN39_INTERNAL_bb228c60_4_k_cu_ddd78730_29586thrust24THRUST_300001_SM_1000_NS3seqE,@object
	.size		_ZN39_INTERNAL_bb228c60_4_k_cu_ddd78730_29586thrust24THRUST_300001_SM_1000_NS3seqE,(_ZN39_INTERNAL_bb228c60_4_k_cu_ddd78730_29584cuda3std3__48in_placeE - _ZN39_INTERNAL_bb228c60_4_k_cu_ddd78730_29586thrust24THRUST_300001_SM_1000_NS3seqE)
_ZN39_INTERNAL_bb228c60_4_k_cu_ddd78730_29586thrust24THRUST_300001_SM_1000_NS3seqE:
	.zero		1
	.type		_ZN39_INTERNAL_bb228c60_4_k_cu_ddd78730_29584cuda3std3__48in_placeE,@object
	.size		_ZN39_INTERNAL_bb228c60_4_k_cu_ddd78730_29584cuda3std3__48in_placeE,(_ZN39_INTERNAL_bb228c60_4_k_cu_ddd78730_29584cuda3std6ranges3__45__cpo4sizeE - _ZN39_INTERNAL_bb228c60_4_k_cu_ddd78730_29584cuda3std3__48in_placeE)
_ZN39_INTERNAL_bb228c60_4_k_cu_ddd78730_29584cuda3std3__48in_placeE:
	.zero		1
	.type		_ZN39_INTERNAL_bb228c60_4_k_cu_ddd78730_29584cuda3std6ranges3__45__cpo4sizeE,@object
	.size		_ZN39_INTERNAL_bb228c60_4_k_cu_ddd78730_29584cuda3std6ranges3__45__cpo4sizeE,(_ZN39_INTERNAL_bb228c60_4_k_cu_ddd78730_29586thrust24THRUST_300001_SM_1000_NS12placeholders2_3E - _ZN39_INTERNAL_bb228c60_4_k_cu_ddd78730_29584cuda3std6ranges3__45__cpo4sizeE)
_ZN39_INTERNAL_bb228c60_4_k_cu_ddd78730_29584cuda3std6ranges3__45__cpo4sizeE:
	.zero		1
	.type		_ZN39_INTERNAL_bb228c60_4_k_cu_ddd78730_29586thrust24THRUST_300001_SM_1000_NS12placeholders2_3E,@object
	.size		_ZN39_INTERNAL_bb228c60_4_k_cu_ddd78730_29586thrust24THRUST_300001_SM_1000_NS12placeholders2_3E,(_ZN39_INTERNAL_bb228c60_4_k_cu_ddd78730_29584cuda3std3__45__cpo6cbeginE - _ZN39_INTERNAL_bb228c60_4_k_cu_ddd78730_29586thrust24THRUST_300001_SM_1000_NS12placeholders2_3E)
_ZN39_INTERNAL_bb228c60_4_k_cu_ddd78730_29586thrust24THRUST_300001_SM_1000_NS12placeholders2_3E:
	.zero		1
	.type		_ZN39_INTERNAL_bb228c60_4_k_cu_ddd78730_29584cuda3std3__45__cpo6cbeginE,@object
	.size		_ZN39_INTERNAL_bb228c60_4_k_cu_ddd78730_29584cuda3std3__45__cpo6cbeginE,(_ZN39_INTERNAL_bb228c60_4_k_cu_ddd78730_29584cuda3std6ranges3__45__cpo6cbeginE - _ZN39_INTERNAL_bb228c60_4_k_cu_ddd78730_29584cuda3std3__45__cpo6cbeginE)
_ZN39_INTERNAL_bb228c60_4_k_cu_ddd78730_29584cuda3std3__45__cpo6cbeginE:
	.zero		1
	.type		_ZN39_INTERNAL_bb228c60_4_k_cu_ddd78730_29584cuda3std6ranges3__45__cpo6cbeginE,@object
	.size		_ZN39_INTERNAL_bb228c60_4_k_cu_ddd78730_29584cuda3std6ranges3__45__cpo6cbeginE,(_ZN39_INTERNAL_bb228c60_4_k_cu_ddd78730_29586thrust24THRUST_300001_SM_1000_NS12placeholders2_7E - _ZN39_INTERNAL_bb228c60_4_k_cu_ddd78730_29584cuda3std6ranges3__45__cpo6cbeginE)
_ZN39_INTERNAL_bb228c60_4_k_cu_ddd78730_29584cuda3std6ranges3__45__cpo6cbeginE:
	.zero		1
	.type		_ZN39_INTERNAL_bb228c60_4_k_cu_ddd78730_29586thrust24THRUST_300001_SM_1000_NS12placeholders2_7E,@object
	.size		_ZN39_INTERNAL_bb228c60_4_k_cu_ddd78730_29586thrust24THRUST_300001_SM_1000_NS12placeholders2_7E,(_ZN39_INTERNAL_bb228c60_4_k_cu_ddd78730_29584cuda3std3__45__cpo7crbeginE - _ZN39_INTERNAL_bb228c60_4_k_cu_ddd78730_29586thrust24THRUST_300001_SM_1000_NS12placeholders2_7E)
_ZN39_INTERNAL_bb228c60_4_k_cu_ddd78730_29586thrust24THRUST_300001_SM_1000_NS12placeholders2_7E:
	.zero		1
	.type		_ZN39_INTERNAL_bb228c60_4_k_cu_ddd78730_29584cuda3std3__45__cpo7crbeginE,@object
	.size		_ZN39_INTERNAL_bb228c60_4_k_cu_ddd78730_29584cuda3std3__45__cpo7crbeginE,(_ZN39_INTERNAL_bb228c60_4_k_cu_ddd78730_29584cuda3std6ranges3__45__cpo4nextE - _ZN39_INTERNAL_bb228c60_4_k_cu_ddd78730_29584cuda3std3__45__cpo7crbeginE)
_ZN39_INTERNAL_bb228c60_4_k_cu_ddd78730_29584cuda3std3__45__cpo7crbeginE:
	.zero		1
	.type		_ZN39_INTERNAL_bb228c60_4_k_cu_ddd78730_29584cuda3std6ranges3__45__cpo4nextE,@object
	.size		_ZN39_INTERNAL_bb228c60_4_k_cu_ddd78730_29584cuda3std6ranges3__45__cpo4nextE,(_ZN39_INTERNAL_bb228c60_4_k_cu_ddd78730_29584cuda3std6ranges3__45__cpo4swapE - _ZN39_INTERNAL_bb228c60_4_k_cu_ddd78730_29584cuda3std6ranges3__45__cpo4nextE)
_ZN39_INTERNAL_bb228c60_4_k_cu_ddd78730_29584cuda3std6ranges3__45__cpo4nextE:
	.zero		1
	.type		_ZN39_INTERNAL_bb228c60_4_k_cu_ddd78730_29584cuda3std6ranges3__45__cpo4swapE,@object
	.size		_ZN39_INTERNAL_bb228c60_4_k_cu_ddd78730_29584cuda3std6ranges3__45__cpo4swapE,(_ZN39_INTERNAL_bb228c60_4_k_cu_ddd78730_29586thrust24THRUST_300001_SM_1000_NS8cuda_cub10par_nosyncE - _ZN39_INTERNAL_bb228c60_4_k_cu_ddd78730_29584cuda3std6ranges3__45__cpo4swapE)
_ZN39_INTERNAL_bb228c60_4_k_cu_ddd78730_29584cuda3std6ranges3__45__cpo4swapE:
	.zero		1
	.type		_ZN39_INTERNAL_bb228c60_4_k_cu_ddd78730_29586thrust24THRUST_300001_SM_1000_NS8cuda_cub10par_nosyncE,@object
	.size		_ZN39_INTERNAL_bb228c60_4_k_cu_ddd78730_29586thrust24THRUST_300001_SM_1000_NS8cuda_cub10par_nosyncE,(_ZN39_INTERNAL_bb228c60_4_k_cu_ddd78730_29586thrust24THRUST_300001_SM_1000_NS12placeholders2_9E - _ZN39_INTERNAL_bb228c60_4_k_cu_ddd78730_29586thrust24THRUST_300001_SM_1000_NS8cuda_cub10par_nosyncE)
_ZN39_INTERNAL_bb228c60_4_k_cu_ddd78730_29586thrust24THRUST_300001_SM_1000_NS8cuda_cub10par_nosyncE:
	.zero		1
	.type		_ZN39_INTERNAL_bb228c60_4_k_cu_ddd78730_29586thrust24THRUST_300001_SM_1000_NS12placeholders2_9E,@object
	.size		_ZN39_INTERNAL_bb228c60_4_k_cu_ddd78730_29586thrust24THRUST_300001_SM_1000_NS12placeholders2_9E,(_ZN39_INTERNAL_bb228c60_4_k_cu_ddd78730_29584cuda3std3__441_GLOBAL__N__bb228c60_4_k_cu_ddd78730_29586ignoreE - _ZN39_INTERNAL_bb228c60_4_k_cu_ddd78730_29586thrust24THRUST_300001_SM_1000_NS12placeholders2_9E)
_ZN39_INTERNAL_bb228c60_4_k_cu_ddd78730_29586thrust24THRUST_300001_SM_1000_NS12placeholders2_9E:
	.zero		1
	.type		_ZN39_INTERNAL_bb228c60_4_k_cu_ddd78730_29584cuda3std3__441_GLOBAL__N__bb228c60_4_k_cu_ddd78730_29586ignoreE,@object
	.size		_ZN39_INTERNAL_bb228c60_4_k_cu_ddd78730_29584cuda3std3__441_GLOBAL__N__bb228c60_4_k_cu_ddd78730_29586ignoreE,(_ZN39_INTERNAL_bb228c60_4_k_cu_ddd78730_29584cuda3std6ranges3__45__cpo4dataE - _ZN39_INTERNAL_bb228c60_4_k_cu_ddd78730_29584cuda3std3__441_GLOBAL__N__bb228c60_4_k_cu_ddd78730_29586ignoreE)
_ZN39_INTERNAL_bb228c60_4_k_cu_ddd78730_29584cuda3std3__441_GLOBAL__N__bb228c60_4_k_cu_ddd78730_29586ignoreE:
	.zero		1
	.type		_ZN39_INTERNAL_bb228c60_4_k_cu_ddd78730_29584cuda3std6ranges3__45__cpo4dataE,@object
	.size		_ZN39_INTERNAL_bb228c60_4_k_cu_ddd78730_29584cuda3std6ranges3__45__cpo4dataE,(_ZN39_INTERNAL_bb228c60_4_k_cu_ddd78730_29586thrust24THRUST_300001_SM_1000_NS12placeholders2_1E - _ZN39_INTERNAL_bb228c60_4_k_cu_ddd78730_29584cuda3std6ranges3__45__cpo4dataE)
_ZN39_INTERNAL_bb228c60_4_k_cu_ddd78730_29584cuda3std6ranges3__45__cpo4dataE:
	.zero		1
	.type		_ZN39_INTERNAL_bb228c60_4_k_cu_ddd78730_29586thrust24THRUST_300001_SM_1000_NS12placeholders2_1E,@object
	.size		_ZN39_INTERNAL_bb228c60_4_k_cu_ddd78730_29586thrust24THRUST_300001_SM_1000_NS12placeholders2_1E,(_ZN39_INTERNAL_bb228c60_4_k_cu_ddd78730_29584cuda3std3__45__cpo5beginE - _ZN39_INTERNAL_bb228c60_4_k_cu_ddd78730_29586thrust24THRUST_300001_SM_1000_NS12placeholders2_1E)
_ZN39_INTERNAL_bb228c60_4_k_cu_ddd78730_29586thrust24THRUST_300001_SM_1000_NS12placeholders2_1E:
	.zero		1
	.type		_ZN39_INTERNAL_bb228c60_4_k_cu_ddd78730_29584cuda3std3__45__cpo5beginE,@object
	.size		_ZN39_INTERNAL_bb228c60_4_k_cu_ddd78730_29584cuda3std3__45__cpo5beginE,(_ZN39_INTERNAL_bb228c60_4_k_cu_ddd78730_29584cuda3std6ranges3__45__cpo5beginE - _ZN39_INTERNAL_bb228c60_4_k_cu_ddd78730_29584cuda3std3__45__cpo5beginE)
_ZN39_INTERNAL_bb228c60_4_k_cu_ddd78730_29584cuda3std3__45__cpo5beginE:
	.zero		1
	.type		_ZN39_INTERNAL_bb228c60_4_k_cu_ddd78730_29584cuda3std6ranges3__45__cpo5beginE,@object
	.size		_ZN39_INTERNAL_bb228c60_4_k_cu_ddd78730_29584cuda3std6ranges3__45__cpo5beginE,(_ZN39_INTERNAL_bb228c60_4_k_cu_ddd78730_29586thrust24THRUST_300001_SM_1000_NS12placeholders2_5E - _ZN39_INTERNAL_bb228c60_4_k_cu_ddd78730_29584cuda3std6ranges3__45__cpo5beginE)
_ZN39_INTERNAL_bb228c60_4_k_cu_ddd78730_29584cuda3std6ranges3__45__cpo5beginE:
	.zero		1
	.type		_ZN39_INTERNAL_bb228c60_4_k_cu_ddd78730_29586thrust24THRUST_300001_SM_1000_NS12placeholders2_5E,@object
	.size		_ZN39_INTERNAL_bb228c60_4_k_cu_ddd78730_29586thrust24THRUST_300001_SM_1000_NS12placeholders2_5E,(_ZN39_INTERNAL_bb228c60_4_k_cu_ddd78730_29584cuda3std3__45__cpo6rbeginE - _ZN39_INTERNAL_bb228c60_4_k_cu_ddd78730_29586thrust24THRUST_300001_SM_1000_NS12placeholders2_5E)
_ZN39_INTERNAL_bb228c60_4_k_cu_ddd78730_29586thrust24THRUST_300001_SM_1000_NS12placeholders2_5E:
	.zero		1
	.type		_ZN39_INTERNAL_bb228c60_4_k_cu_ddd78730_29584cuda3std3__45__cpo6rbeginE,@object
	.size		_ZN39_INTERNAL_bb228c60_4_k_cu_ddd78730_29584cuda3std3__45__cpo6rbeginE,(_ZN39_INTERNAL_bb228c60_4_k_cu_ddd78730_29584cuda3std6ranges3__45__cpo7advanceE - _ZN39_INTERNAL_bb228c60_4_k_cu_ddd78730_29584cuda3std3__45__cpo6rbeginE)
_ZN39_INTERNAL_bb228c60_4_k_cu_ddd78730_29584cuda3std3__45__cpo6rbeginE:
	.zero		1
	.type		_ZN39_INTERNAL_bb228c60_4_k_cu_ddd78730_29584cuda3std6ranges3__45__cpo7advanceE,@object
	.size		_ZN39_INTERNAL_bb228c60_4_k_cu_ddd78730_29584cuda3std6ranges3__45__cpo7advanceE,(_ZN39_INTERNAL_bb228c60_4_k_cu_ddd78730_29584cuda3std3__47nulloptE - _ZN39_INTERNAL_bb228c60_4_k_cu_ddd78730_29584cuda3std6ranges3__45__cpo7advanceE)
_ZN39_INTERNAL_bb228c60_4_k_cu_ddd78730_29584cuda3std6ranges3__45__cpo7advanceE:
	.zero		1
	.type		_ZN39_INTERNAL_bb228c60_4_k_cu_ddd78730_29584cuda3std3__47nulloptE,@object
	.size		_ZN39_INTERNAL_bb228c60_4_k_cu_ddd78730_29584cuda3std3__47nulloptE,(_ZN39_INTERNAL_bb228c60_4_k_cu_ddd78730_29584cuda3std6ranges3__45__cpo8distanceE - _ZN39_INTERNAL_bb228c60_4_k_cu_ddd78730_29584cuda3std3__47nulloptE)
_ZN39_INTERNAL_bb228c60_4_k_cu_ddd78730_29584cuda3std3__47nulloptE:
	.zero		1
	.type		_ZN39_INTERNAL_bb228c60_4_k_cu_ddd78730_29584cuda3std6ranges3__45__cpo8distanceE,@object
	.size		_ZN39_INTERNAL_bb228c60_4_k_cu_ddd78730_29584cuda3std6ranges3__45__cpo8distanceE,(_ZN39_INTERNAL_bb228c60_4_k_cu_ddd78730_29586thrust24THRUST_300001_SM_1000_NS12placeholders3_10E - _ZN39_INTERNAL_bb228c60_4_k_cu_ddd78730_29584cuda3std6ranges3__45__cpo8distanceE)
_ZN39_INTERNAL_bb228c60_4_k_cu_ddd78730_29584cuda3std6ranges3__45__cpo8distanceE:
	.zero		1
	.type		_ZN39_INTERNAL_bb228c60_4_k_cu_ddd78730_29586thrust24THRUST_300001_SM_1000_NS12placeholders3_10E,@object
	.size		_ZN39_INTERNAL_bb228c60_4_k_cu_ddd78730_29586thrust24THRUST_300001_SM_1000_NS12placeholders3_10E,(_ZN39_INTERNAL_bb228c60_4_k_cu_ddd78730_29584cuda3std3__419piecewise_constructE - _ZN39_INTERNAL_bb228c60_4_k_cu_ddd78730_29586thrust24THRUST_300001_SM_1000_NS12placeholders3_10E)
_ZN39_INTERNAL_bb228c60_4_k_cu_ddd78730_29586thrust24THRUST_300001_SM_1000_NS12placeholders3_10E:
	.zero		1
	.type		_ZN39_INTERNAL_bb228c60_4_k_cu_ddd78730_29584cuda3std3__419piecewise_constructE,@object
	.size		_ZN39_INTERNAL_bb228c60_4_k_cu_ddd78730_29584cuda3std3__419piecewise_constructE,(_ZN39_INTERNAL_bb228c60_4_k_cu_ddd78730_29584cuda3std6ranges3__45__cpo5cdataE - _ZN39_INTERNAL_bb228c60_4_k_cu_ddd78730_29584cuda3std3__419piecewise_constructE)
_ZN39_INTERNAL_bb228c60_4_k_cu_ddd78730_29584cuda3std3__419piecewise_constructE:
	.zero		1
	.type		_ZN39_INTERNAL_bb228c60_4_k_cu_ddd78730_29584cuda3std6ranges3__45__cpo5cdataE,@object
	.size		_ZN39_INTERNAL_bb228c60_4_k_cu_ddd78730_29584cuda3std6ranges3__45__cpo5cdataE,(_ZN39_INTERNAL_bb228c60_4_k_cu_ddd78730_29586thrust24THRUST_300001_SM_1000_NS12placeholders2_2E - _ZN39_INTERNAL_bb228c60_4_k_cu_ddd78730_29584cuda3std6ranges3__45__cpo5cdataE)
_ZN39_INTERNAL_bb228c60_4_k_cu_ddd78730_29584cuda3std6ranges3__45__cpo5cdataE:
	.zero		1
	.type		_ZN39_INTERNAL_bb228c60_4_k_cu_ddd78730_29586thrust24THRUST_300001_SM_1000_NS12placeholders2_2E,@object
	.size		_ZN39_INTERNAL_bb228c60_4_k_cu_ddd78730_29586thrust24THRUST_300001_SM_1000_NS12placeholders2_2E,(_ZN39_INTERNAL_bb228c60_4_k_cu_ddd78730_29584cuda3std3__45__cpo3endE - _ZN39_INTERNAL_bb228c60_4_k_cu_ddd78730_29586thrust24THRUST_300001_SM_1000_NS12placeholders2_2E)
_ZN39_INTERNAL_bb228c60_4_k_cu_ddd78730_29586thrust24THRUST_300001_SM_1000_NS12placeholders2_2E:
	.zero		1
	.type		_ZN39_INTERNAL_bb228c60_4_k_cu_ddd78730_29584cuda3std3__45__cpo3endE,@object
	.size		_ZN39_INTERNAL_bb228c60_4_k_cu_ddd78730_29584cuda3std3__45__cpo3endE,(_ZN39_INTERNAL_bb228c60_4_k_cu_ddd78730_29584cuda3std6ranges3__45__cpo3endE - _ZN39_INTERNAL_bb228c60_4_k_cu_ddd78730_29584cuda3std3__45__cpo3endE)
_ZN39_INTERNAL_bb228c60_4_k_cu_ddd78730_29584cuda3std3__45__cpo3endE:
	.zero		1
	.type		_ZN39_INTERNAL_bb228c60_4_k_cu_ddd78730_29584cuda3std6ranges3__45__cpo3endE,@object
	.size		_ZN39_INTERNAL_bb228c60_4_k_cu_ddd78730_29584cuda3std6ranges3__45__cpo3endE,(_ZN39_INTERNAL_bb228c60_4_k_cu_ddd78730_29586thrust24THRUST_300001_SM_1000_NS12placeholders2_6E - _ZN39_INTERNAL_bb228c60_4_k_cu_ddd78730_29584cuda3std6ranges3__45__cpo3endE)
_ZN39_INTERNAL_bb228c60_4_k_cu_ddd78730_29584cuda3std6ranges3__45__cpo3endE:
	.zero		1
	.type		_ZN39_INTERNAL_bb228c60_4_k_cu_ddd78730_29586thrust24THRUST_300001_SM_1000_NS12placeholders2_6E,@object
	.size		_ZN39_INTERNAL_bb228c60_4_k_cu_ddd78730_29586thrust24THRUST_300001_SM_1000_NS12placeholders2_6E,(_ZN39_INTERNAL_bb228c60_4_k_cu_ddd78730_29584cuda3std3__45__cpo4rendE - _ZN39_INTERNAL_bb228c60_4_k_cu_ddd78730_29586thrust24THRUST_300001_SM_1000_NS12placeholders2_6E)
_ZN39_INTERNAL_bb228c60_4_k_cu_ddd78730_29586thrust24THRUST_300001_SM_1000_NS12placeholders2_6E:
	.zero		1
	.type		_ZN39_INTERNAL_bb228c60_4_k_cu_ddd78730_29584cuda3std3__45__cpo4rendE,@object
	.size		_ZN39_INTERNAL_bb228c60_4_k_cu_ddd78730_29584cuda3std3__45__cpo4rendE,(_ZN39_INTERNAL_bb228c60_4_k_cu_ddd78730_29584cuda3std6ranges3__45__cpo9iter_swapE - _ZN39_INTERNAL_bb228c60_4_k_cu_ddd78730_29584cuda3std3__45__cpo4rendE)
_ZN39_INTERNAL_bb228c60_4_k_cu_ddd78730_29584cuda3std3__45__cpo4rendE:
	.zero		1
	.type		_ZN39_INTERNAL_bb228c60_4_k_cu_ddd78730_29584cuda3std6ranges3__45__cpo9iter_swapE,@object
	.size		_ZN39_INTERNAL_bb228c60_4_k_cu_ddd78730_29584cuda3std6ranges3__45__cpo9iter_swapE,(_ZN39_INTERNAL_bb228c60_4_k_cu_ddd78730_29584cuda3std3__48unexpectE - _ZN39_INTERNAL_bb228c60_4_k_cu_ddd78730_29584cuda3std6ranges3__45__cpo9iter_swapE)
_ZN39_INTERNAL_bb228c60_4_k_cu_ddd78730_29584cuda3std6ranges3__45__cpo9iter_swapE:
	.zero		1
	.type		_ZN39_INTERNAL_bb228c60_4_k_cu_ddd78730_29584cuda3std3__48unexpectE,@object
	.size		_ZN39_INTERNAL_bb228c60_4_k_cu_ddd78730_29584cuda3std3__48unexpectE,(_ZN39_INTERNAL_bb228c60_4_k_cu_ddd78730_29586thrust24THRUST_300001_SM_1000_NS8cuda_cub3parE - _ZN39_INTERNAL_bb228c60_4_k_cu_ddd78730_29584cuda3std3__48unexpectE)
_ZN39_INTERNAL_bb228c60_4_k_cu_ddd78730_29584cuda3std3__48unexpectE:
	.zero		1
	.type		_ZN39_INTERNAL_bb228c60_4_k_cu_ddd78730_29586thrust24THRUST_300001_SM_1000_NS8cuda_cub3parE,@object
	.size		_ZN39_INTERNAL_bb228c60_4_k_cu_ddd78730_29586thrust24THRUST_300001_SM_1000_NS8cuda_cub3parE,(_ZN39_INTERNAL_bb228c60_4_k_cu_ddd78730_29586thrust24THRUST_300001_SM_1000_NS12placeholders2_4E - _ZN39_INTERNAL_bb228c60_4_k_cu_ddd78730_29586thrust24THRUST_300001_SM_1000_NS8cuda_cub3parE)
_ZN39_INTERNAL_bb228c60_4_k_cu_ddd78730_29586thrust24THRUST_300001_SM_1000_NS8cuda_cub3parE:
	.zero		1
	.type		_ZN39_INTERNAL_bb228c60_4_k_cu_ddd78730_29586thrust24THRUST_300001_SM_1000_NS12placeholders2_4E,@object
	.size		_ZN39_INTERNAL_bb228c60_4_k_cu_ddd78730_29586thrust24THRUST_300001_SM_1000_NS12placeholders2_4E,(_ZN39_INTERNAL_bb228c60_4_k_cu_ddd78730_29584cuda3std3__45__cpo4cendE - _ZN39_INTERNAL_bb228c60_4_k_cu_ddd78730_29586thrust24THRUST_300001_SM_1000_NS12placeholders2_4E)
_ZN39_INTERNAL_bb228c60_4_k_cu_ddd78730_29586thrust24THRUST_300001_SM_1000_NS12placeholders2_4E:
	.zero		1
	.type		_ZN39_INTERNAL_bb228c60_4_k_cu_ddd78730_29584cuda3std3__45__cpo4cendE,@object
	.size		_ZN39_INTERNAL_bb228c60_4_k_cu_ddd78730_29584cuda3std3__45__cpo4cendE,(_ZN39_INTERNAL_bb228c60_4_k_cu_ddd78730_29584cuda3std6ranges3__45__cpo4cendE - _ZN39_INTERNAL_bb228c60_4_k_cu_ddd78730_29584cuda3std3__45__cpo4cendE)
_ZN39_INTERNAL_bb228c60_4_k_cu_ddd78730_29584cuda3std3__45__cpo4cendE:
	.zero		1
	.type		_ZN39_INTERNAL_bb228c60_4_k_cu_ddd78730_29584cuda3std6ranges3__45__cpo4cendE,@object
	.size		_ZN39_INTERNAL_bb228c60_4_k_cu_ddd78730_29584cuda3std6ranges3__45__cpo4cendE,(_ZN39_INTERNAL_bb228c60_4_k_cu_ddd78730_29584cuda3std3__420unreachable_sentinelE - _ZN39_INTERNAL_bb228c60_4_k_cu_ddd78730_29584cuda3std6ranges3__45__cpo4cendE)
_ZN39_INTERNAL_bb228c60_4_k_cu_ddd78730_29584cuda3std6ranges3__45__cpo4cendE:
	.zero		1
	.type		_ZN39_INTERNAL_bb228c60_4_k_cu_ddd78730_29584cuda3std3__420unreachable_sentinelE,@object
	.size		_ZN39_INTERNAL_bb228c60_4_k_cu_ddd78730_29584cuda3std3__420unreachable_sentinelE,(_ZN39_INTERNAL_bb228c60_4_k_cu_ddd78730_29584cuda3std6ranges3__45__cpo5ssizeE - _ZN39_INTERNAL_bb228c60_4_k_cu_ddd78730_29584cuda3std3__420unreachable_sentinelE)
_ZN39_INTERNAL_bb228c60_4_k_cu_ddd78730_29584cuda3std3__420unreachable_sentinelE:
	.zero		1
	.type		_ZN39_INTERNAL_bb228c60_4_k_cu_ddd78730_29584cuda3std6ranges3__45__cpo5ssizeE,@object
	.size		_ZN39_INTERNAL_bb228c60_4_k_cu_ddd78730_29584cuda3std6ranges3__45__cpo5ssizeE,(_ZN39_INTERNAL_bb228c60_4_k_cu_ddd78730_29586thrust24THRUST_300001_SM_1000_NS12placeholders2_8E - _ZN39_INTERNAL_bb228c60_4_k_cu_ddd78730_29584cuda3std6ranges3__45__cpo5ssizeE)
_ZN39_INTERNAL_bb228c60_4_k_cu_ddd78730_29584cuda3std6ranges3__45__cpo5ssizeE:
	.zero		1
	.type		_ZN39_INTERNAL_bb228c60_4_k_cu_ddd78730_29586thrust24THRUST_300001_SM_1000_NS12placeholders2_8E,@object
	.size		_ZN39_INTERNAL_bb228c60_4_k_cu_ddd78730_29586thrust24THRUST_300001_SM_1000_NS12placeholders2_8E,(_ZN39_INTERNAL_bb228c60_4_k_cu_ddd78730_29584cuda3std3__45__cpo5crendE - _ZN39_INTERNAL_bb228c60_4_k_cu_ddd78730_29586thrust24THRUST_300001_SM_1000_NS12placeholders2_8E)
_ZN39_INTERNAL_bb228c60_4_k_cu_ddd78730_29586thrust24THRUST_300001_SM_1000_NS12placeholders2_8E:
	.zero		1
	.type		_ZN39_INTERNAL_bb228c60_4_k_cu_ddd78730_29584cuda3std3__45__cpo5crendE,@object
	.size		_ZN39_INTERNAL_bb228c60_4_k_cu_ddd78730_29584cuda3std3__45__cpo5crendE,(_ZN39_INTERNAL_bb228c60_4_k_cu_ddd78730_29584cuda3std6ranges3__45__cpo4prevE - _ZN39_INTERNAL_bb228c60_4_k_cu_ddd78730_29584cuda3std3__45__cpo5crendE)
_ZN39_INTERNAL_bb228c60_4_k_cu_ddd78730_29584cuda3std3__45__cpo5crendE:
	.zero		1
	.type		_ZN39_INTERNAL_bb228c60_4_k_cu_ddd78730_29584cuda3std6ranges3__45__cpo4prevE,@object
	.size		_ZN39_INTERNAL_bb228c60_4_k_cu_ddd78730_29584cuda3std6ranges3__45__cpo4prevE,(_ZN39_INTERNAL_bb228c60_4_k_cu_ddd78730_29584cuda3std6ranges3__45__cpo9iter_moveE - _ZN39_INTERNAL_bb228c60_4_k_cu_ddd78730_29584cuda3std6ranges3__45__cpo4prevE)
_ZN39_INTERNAL_bb228c60_4_k_cu_ddd78730_29584cuda3std6ranges3__45__cpo4prevE:
	.zero		1
	.type		_ZN39_INTERNAL_bb228c60_4_k_cu_ddd78730_29584cuda3std6ranges3__45__cpo9iter_moveE,@object
	.size		_ZN39_INTERNAL_bb228c60_4_k_cu_ddd78730_29584cuda3std6ranges3__45__cpo9iter_moveE,(_ZN39_INTERNAL_bb228c60_4_k_cu_ddd78730_29586thrust24THRUST_300001_SM_1000_NS6system6detail10sequential3seqE - _ZN39_INTERNAL_bb228c60_4_k_cu_ddd78730_29584cuda3std6ranges3__45__cpo9iter_moveE)
_ZN39_INTERNAL_bb228c60_4_k_cu_ddd78730_29584cuda3std6ranges3__45__cpo9iter_moveE:
	.zero		1
	.type		_ZN39_INTERNAL_bb228c60_4_k_cu_ddd78730_29586thrust24THRUST_300001_SM_1000_NS6system6detail10sequential3seqE,@object
	.size		_ZN39_INTERNAL_bb228c60_4_k_cu_ddd78730_29586thrust24THRUST_300001_SM_1000_NS6system6detail10sequential3seqE,(.L_31 - _ZN39_INTERNAL_bb228c60_4_k_cu_ddd78730_29586thrust24THRUST_300001_SM_1000_NS6system6detail10sequential3seqE)
_ZN39_INTERNAL_bb228c60_4_k_cu_ddd78730_29586thrust24THRUST_300001_SM_1000_NS6system6detail10sequential3seqE:
	.zero		1
.L_31:


//--------------------- .nv.constant0._ZN3cub18CUB_300001_SM_10006detail11EmptyKernelIvEEvv --------------------------
	.section	.nv.constant0._ZN3cub18CUB_300001_SM_10006detail11EmptyKernelIvEEvv,"a",@progbits
	.sectionflags	@""
	.align	4
.nv.constant0._ZN3cub18CUB_300001_SM_10006detail11EmptyKernelIvEEvv:
	.zero		896


//--------------------- SYMBOLS --------------------------

	.type		.nv.reservedSmem.offset0,@object
	.size		.nv.reservedSmem.offset0,0x4
